//
// Generated by NVIDIA NVVM Compiler
//
// Compiler Build ID: CL-36424714
// Cuda compilation tools, release 13.0, V13.0.88
// Based on NVVM 20.0.0
//

.version 9.0
.target sm_100
.address_size 64

	// .globl	_Z7vec_addPdS_S_

.visible .entry _Z7vec_addPdS_S_(
	.param .u64 .ptr .align 1 _Z7vec_addPdS_S__param_0,
	.param .u64 .ptr .align 1 _Z7vec_addPdS_S__param_1,
	.param .u64 .ptr .align 1 _Z7vec_addPdS_S__param_2
)
{
	.reg .b32 	%r<2>;
	.reg .b64 	%rd<11>;
	.reg .b64 	%fd<4>;

	ld.param.u64 	%rd1, [_Z7vec_addPdS_S__param_0];
	ld.param.u64 	%rd2, [_Z7vec_addPdS_S__param_1];
	ld.param.u64 	%rd3, [_Z7vec_addPdS_S__param_2];
	cvta.to.global.u64 	%rd4, %rd3;
	cvta.to.global.u64 	%rd5, %rd2;
	cvta.to.global.u64 	%rd6, %rd1;
	mov.u32 	%r1, %tid.x;
	mul.wide.u32 	%rd7, %r1, 8;
	add.s64 	%rd8, %rd6, %rd7;
	ld.global.f64 	%fd1, [%rd8];
	add.s64 	%rd9, %rd5, %rd7;
	ld.global.f64 	%fd2, [%rd9];
	add.f64 	%fd3, %fd1, %fd2;
	add.s64 	%rd10, %rd4, %rd7;
	st.global.f64 	[%rd10], %fd3;
	ret;

}


// ===== COMPILED SASS (sm_100) =====

	.target	sm_100

	.elftype	@"ET_EXEC"


//--------------------- .note.nv.tkinfo           --------------------------
	.section	.note.nv.tkinfo,"",@"SHT_NOTE"
	.sectionflags	@"SHF_NOTE_NV_TKINFO"
	.tkinfo
        /*0018*/ 	.word	0x00000002
        /*0030*/ 	.string	""
        /*0030*/ 	.string	"ptxas"
        /*0030*/ 	.string	"Cuda compilation tools, release 13.0, V13.0.88"
        /*0030*/ 	.string	"Build cuda_13.0.r13.0/compiler.36424714_0"
        /*0030*/ 	.string	"-arch sm_100 -m 64 "



//--------------------- .note.nv.cuinfo           --------------------------
	.section	.note.nv.cuinfo,"",@"SHT_NOTE"
	.sectionflags	@"SHF_NOTE_NV_CUINFO"
        /*0018*/ 	.short	0x0002
        /*001a*/ 	.short	0x0064
        /*001c*/ 	.short	0x0082
	.zero		2


//--------------------- .nv.info                  --------------------------
	.section	.nv.info,"",@"SHT_CUDA_INFO"
	.align	4


	//----- nvinfo : EIATTR_REGCOUNT
	.align		4
        /*0000*/ 	.byte	0x04, 0x2f
        /*0002*/ 	.short	(.L_1 - .L_0)
	.align		4
.L_0:
        /*0004*/ 	.word	index@(_Z7vec_addPdS_S_)
        /*0008*/ 	.word	0x0000000e


	//----- nvinfo : EIATTR_FRAME_SIZE
	.align		4
.L_1:
        /*000c*/ 	.byte	0x04, 0x11
        /*000e*/ 	.short	(.L_3 - .L_2)
	.align		4
.L_2:
        /*0010*/ 	.word	index@(_Z7vec_addPdS_S_)
        /*0014*/ 	.word	0x00000000


	//----- nvinfo : EIATTR_MIN_STACK_SIZE
	.align		4
.L_3:
        /*0018*/ 	.byte	0x04, 0x12
        /*001a*/ 	.short	(.L_5 - .L_4)
	.align		4
.L_4:
        /*001c*/ 	.word	index@(_Z7vec_addPdS_S_)
        /*0020*/ 	.word	0x00000000
.L_5:


//--------------------- .nv.compat                --------------------------
	.section	.nv.compat,"",@"SHT_CUDA_COMPAT_INFO"
	.align	4
        /*0000*/ 	.byte	0x02, 0x09, 0x00, 0x00, 0x02, 0x02, 0x01, 0x00, 0x02, 0x05, 0x05, 0x00, 0x03, 0x07, 0x01, 0x01
        /*0010*/ 	.byte	0x02, 0x03, 0x00, 0x00, 0x02, 0x06, 0x01, 0x00, 0x04, 0x0b, 0x08, 0x00, 0x01, 0x00, 0x00, 0x00
        /*0020*/ 	.byte	0x00, 0x00, 0x00, 0x00


//--------------------- .nv.info._Z7vec_addPdS_S_ --------------------------
	.section	.nv.info._Z7vec_addPdS_S_,"",@"SHT_CUDA_INFO"
	.sectionflags	@""
	.align	4


	//----- nvinfo : EIATTR_CUDA_API_VERSION
	.align		4
        /*0000*/ 	.byte	0x04, 0x37
        /*0002*/ 	.short	(.L_7 - .L_6)
.L_6:
        /*0004*/ 	.word	0x00000082


	//----- nvinfo : EIATTR_KPARAM_INFO
	.align		4
.L_7:
        /*0008*/ 	.byte	0x04, 0x17
        /*000a*/ 	.short	(.L_9 - .L_8)
.L_8:
        /*000c*/ 	.word	0x00000000
        /*0010*/ 	.short	0x0002
        /*0012*/ 	.short	0x0010
        /*0014*/ 	.byte	0x00, 0xf5, 0x21, 0x00


	//----- nvinfo : EIATTR_KPARAM_INFO
	.align		4
.L_9:
        /*0018*/ 	.byte	0x04, 0x17
        /*001a*/ 	.short	(.L_11 - .L_10)
.L_10:
        /*001c*/ 	.word	0x00000000
        /*0020*/ 	.short	0x0001
        /*0022*/ 	.short	0x0008
        /*0024*/ 	.byte	0x00, 0xf5, 0x21, 0x00


	//----- nvinfo : EIATTR_KPARAM_INFO
	.align		4
.L_11:
        /*0028*/ 	.byte	0x04, 0x17
        /*002a*/ 	.short	(.L_13 - .L_12)
.L_12:
        /*002c*/ 	.word	0x00000000
        /*0030*/ 	.short	0x0000
        /*0032*/ 	.short	0x0000
        /*0034*/ 	.byte	0x00, 0xf5, 0x21, 0x00


	//----- nvinfo : EIATTR_SPARSE_MMA_MASK
	.align		4
.L_13:
        /*0038*/ 	.byte	0x03, 0x50
        /*003a*/ 	.short	0x0000


	//----- nvinfo : EIATTR_MAXREG_COUNT
	.align		4
        /*003c*/ 	.byte	0x03, 0x1b
        /*003e*/ 	.short	0x00ff


	//----- nvinfo : EIATTR_MERCURY_ISA_VERSION
	.align		4
        /*0040*/ 	.byte	0x03, 0x5f
        /*0042*/ 	.short	0x0101


	//----- nvinfo : EIATTR_VRC_CTA_INIT_COUNT
	.align		4
        /*0044*/ 	.byte	0x02, 0x4a
	.zero		1
	.zero		1


	//----- nvinfo : EIATTR_EXIT_INSTR_OFFSETS
	.align		4
        /*0048*/ 	.byte	0x04, 0x1c
        /*004a*/ 	.short	(.L_15 - .L_14)


	//   ....[0]....
.L_14:
        /*004c*/ 	.word	0x000000d0


	//----- nvinfo : EIATTR_CBANK_PARAM_SIZE
	.align		4
.L_15:
        /*0050*/ 	.byte	0x03, 0x19
        /*0052*/ 	.short	0x0018


	//----- nvinfo : EIATTR_PARAM_CBANK
	.align		4
        /*0054*/ 	.byte	0x04, 0x0a
        /*0056*/ 	.short	(.L_17 - .L_16)
	.align		4
.L_16:
        /*0058*/ 	.word	index@(.nv.constant0._Z7vec_addPdS_S_)
        /*005c*/ 	.short	0x0380
        /*005e*/ 	.short	0x0018


	//----- nvinfo : EIATTR_SW_WAR
	.align		4
.L_17:
        /*0060*/ 	.byte	0x04, 0x36
        /*0062*/ 	.short	(.L_19 - .L_18)
.L_18:
        /*0064*/ 	.word	0x00000008
.L_19:


//--------------------- .nv.callgraph             --------------------------
	.section	.nv.callgraph,"",@"SHT_CUDA_CALLGRAPH"
	.align	4
	.sectionentsize	8
	.align		4
        /*0000*/ 	.word	0x00000000
	.align		4
        /*0004*/ 	.word	0xffffffff
	.align		4
        /*0008*/ 	.word	0x00000000
	.align		4
        /*000c*/ 	.word	0xfffffffe
	.align		4
        /*0010*/ 	.word	0x00000000
	.align		4
        /*0014*/ 	.word	0xfffffffd
	.align		4
        /*0018*/ 	.word	0x00000000
	.align		4
        /*001c*/ 	.word	0xfffffffc


//--------------------- .text._Z7vec_addPdS_S_    --------------------------
	.section	.text._Z7vec_addPdS_S_,"ax",@progbits
	.align	128
        .global         _Z7vec_addPdS_S_
        .type           _Z7vec_addPdS_S_,@function
        .size           _Z7vec_addPdS_S_,(.L_x_1 - _Z7vec_addPdS_S_)
        .other          _Z7vec_addPdS_S_,@"STO_CUDA_ENTRY STV_DEFAULT"
_Z7vec_addPdS_S_:
.text._Z7vec_addPdS_S_:
[----:B------:R-:W-:Y:S01]  /*0000*/  LDC R1, c[0x0][0x37c] ;  /* 0x0000df00ff017b82 */ /* 0x000fe20000000800 */
[----:B------:R-:W0:Y:S07]  /*0010*/  S2R R11, SR_TID.X ;  /* 0x00000000000b7919 */ /* 0x000e2e0000002100 */
[----:B------:R-:W0:Y:S01]  /*0020*/  LDC.64 R2, c[0x0][0x380] ;  /* 0x0000e000ff027b82 */ /* 0x000e220000000a00 */
[----:B------:R-:W1:Y:S07]  /*0030*/  LDCU.64 UR4, c[0x0][0x358] ;  /* 0x00006b00ff0477ac */ /* 0x000e6e0008000a00 */
[----:B------:R-:W2:Y:S08]  /*0040*/  LDC.64 R4, c[0x0][0x388] ;  /* 0x0000e200ff047b82 */ /* 0x000eb00000000a00 */
[----:B------:R-:W3:Y:S01]  /*0050*/  LDC.64 R8, c[0x0][0x390] ;  /* 0x0000e400ff087b82 */ /* 0x000ee20000000a00 */
[----:B0-----:R-:W-:-:S04]  /*0060*/  IMAD.WIDE.U32 R2, R11, 0x8, R2 ;  /* 0x000000080b027825 */ /* 0x001fc800078e0002 */
[C---:B--2---:R-:W-:Y:S02]  /*0070*/  IMAD.WIDE.U32 R4, R11.reuse, 0x8, R4 ;  /* 0x000000080b047825 */ /* 0x044fe400078e0004 */
[----:B-1----:R-:W2:Y:S04]  /*0080*/  LDG.E.64 R2, desc[UR4][R2.64] ;  /* 0x0000000402027981 */ /* 0x002ea8000c1e1b00 */
[----:B------:R-:W2:Y:S01]  /*0090*/  LDG.E.64 R4, desc[UR4][R4.64] ;  /* 0x0000000404047981 */ /* 0x000ea2000c1e1b00 */
[----:B---3--:R-:W-:Y:S01]  /*00a0*/  IMAD.WIDE.U32 R8, R11, 0x8, R8 ;  /* 0x000000080b087825 */ /* 0x008fe200078e0008 */
[----:B--2---:R-:W-:-:S07]  /*00b0*/  DADD R6, R2, R4 ;  /* 0x0000000002067229 */ /* 0x004fce0000000004 */
[----:B------:R-:W-:Y:S01]  /*00c0*/  STG.E.64 desc[UR4][R8.64], R6 ;  /* 0x0000000608007986 */ /* 0x000fe2000c101b04 */
[----:B------:R-:W-:Y:S05]  /*00d0*/  EXIT ;  /* 0x000000000000794d */ /* 0x000fea0003800000 */
.L_x_0:
[----:B------:R-:W-:-:S00]  /*00e0*/  BRA `(.L_x_0) ;  /* 0xfffffffc00fc7947 */ /* 0x000fc0000383ffff */
[----:B------:R-:W-:-:S00]  /*00f0*/  NOP ;  /* 0x0000000000007918 */ /* 0x000fc00000000000 */
        /* <DEDUP_REMOVED lines=8> */
.L_x_1:


//--------------------- .nv.shared.reserved.0     --------------------------
	.section	.nv.shared.reserved.0,"aw",@nobits
	.weak		__nv_reservedSMEM_offset_0_alias
	.size		__nv_reservedSMEM_offset_0_alias, 0, 64
	.other		__nv_reservedSMEM_offset_0_alias,@"STO_CUDA_RESERVED_SHARED STV_DEFAULT"
__nv_reservedSMEM_offset_0_alias:
	.zero		0
	.zero		64


//--------------------- .nv.constant0._Z7vec_addPdS_S_ --------------------------
	.section	.nv.constant0._Z7vec_addPdS_S_,"a",@progbits
	.sectionflags	@""
	.align	4
.nv.constant0._Z7vec_addPdS_S_:
	.zero		920


//--------------------- SYMBOLS --------------------------

	.type		.nv.reservedSmem.offset0,@object
	.size		.nv.reservedSmem.offset0,0x4
